//
// Generated by NVIDIA NVVM Compiler
//
// Compiler Build ID: CL-36424714
// Cuda compilation tools, release 13.0, V13.0.88
// Based on NVVM 20.0.0
//

.version 9.0
.target sm_100
.address_size 64

	// .globl	_Z11even_kernelPji

.visible .entry _Z11even_kernelPji(
	.param .u64 .ptr .align 1 _Z11even_kernelPji_param_0,
	.param .u32 _Z11even_kernelPji_param_1
)
{
	.reg .pred 	%p<3>;
	.reg .b32 	%r<10>;
	.reg .b64 	%rd<5>;

	ld.param.u64 	%rd2, [_Z11even_kernelPji_param_0];
	ld.param.u32 	%r4, [_Z11even_kernelPji_param_1];
	mov.u32 	%r5, %ntid.x;
	mov.u32 	%r6, %ctaid.x;
	mov.u32 	%r7, %tid.x;
	mad.lo.s32 	%r8, %r5, %r6, %r7;
	shl.b32 	%r1, %r8, 1;
	add.s32 	%r9, %r4, -2;
	setp.gt.s32 	%p1, %r1, %r9;
	@%p1 bra 	$L__BB0_3;
	cvta.to.global.u64 	%rd3, %rd2;
	mul.wide.s32 	%rd4, %r1, 4;
	add.s64 	%rd1, %rd3, %rd4;
	ld.global.u32 	%r2, [%rd1];
	ld.global.u32 	%r3, [%rd1+4];
	setp.le.u32 	%p2, %r2, %r3;
	@%p2 bra 	$L__BB0_3;
	st.global.u32 	[%rd1], %r3;
	st.global.u32 	[%rd1+4], %r2;
$L__BB0_3:
	ret;

}
	// .globl	_Z10odd_kernelPji
.visible .entry _Z10odd_kernelPji(
	.param .u64 .ptr .align 1 _Z10odd_kernelPji_param_0,
	.param .u32 _Z10odd_kernelPji_param_1
)
{
	.reg .pred 	%p<3>;
	.reg .b32 	%r<10>;
	.reg .b64 	%rd<5>;

	ld.param.u64 	%rd2, [_Z10odd_kernelPji_param_0];
	ld.param.u32 	%r4, [_Z10odd_kernelPji_param_1];
	mov.u32 	%r5, %ntid.x;
	mov.u32 	%r6, %ctaid.x;
	mov.u32 	%r7, %tid.x;
	mad.lo.s32 	%r8, %r5, %r6, %r7;
	shl.b32 	%r1, %r8, 1;
	add.s32 	%r9, %r4, -2;
	setp.ge.s32 	%p1, %r1, %r9;
	@%p1 bra 	$L__BB1_3;
	cvta.to.global.u64 	%rd3, %rd2;
	mul.wide.s32 	%rd4, %r1, 4;
	add.s64 	%rd1, %rd3, %rd4;
	ld.global.u32 	%r2, [%rd1+4];
	ld.global.u32 	%r3, [%rd1+8];
	setp.le.u32 	%p2, %r2, %r3;
	@%p2 bra 	$L__BB1_3;
	st.global.u32 	[%rd1+4], %r3;
	st.global.u32 	[%rd1+8], %r2;
$L__BB1_3:
	ret;

}


// ===== COMPILED SASS (sm_100) =====

	.target	sm_100

	.elftype	@"ET_EXEC"


//--------------------- .note.nv.tkinfo           --------------------------
	.section	.note.nv.tkinfo,"",@"SHT_NOTE"
	.sectionflags	@"SHF_NOTE_NV_TKINFO"
	.tkinfo
        /*0018*/ 	.word	0x00000002
        /*0030*/ 	.string	""
        /*0030*/ 	.string	"ptxas"
        /*0030*/ 	.string	"Cuda compilation tools, release 13.0, V13.0.88"
        /*0030*/ 	.string	"Build cuda_13.0.r13.0/compiler.36424714_0"
        /*0030*/ 	.string	"-arch sm_100 -m 64 "



//--------------------- .note.nv.cuinfo           --------------------------
	.section	.note.nv.cuinfo,"",@"SHT_NOTE"
	.sectionflags	@"SHF_NOTE_NV_CUINFO"
        /*0018*/ 	.short	0x0002
        /*001a*/ 	.short	0x0064
        /*001c*/ 	.short	0x0082
	.zero		2


//--------------------- .nv.info                  --------------------------
	.section	.nv.info,"",@"SHT_CUDA_INFO"
	.align	4


	//----- nvinfo : EIATTR_REGCOUNT
	.align		4
        /*0000*/ 	.byte	0x04, 0x2f
        /*0002*/ 	.short	(.L_1 - .L_0)
	.align		4
.L_0:
        /*0004*/ 	.word	index@(_Z11even_kernelPji)
        /*0008*/ 	.word	0x00000008


	//----- nvinfo : EIATTR_FRAME_SIZE
	.align		4
.L_1:
        /*000c*/ 	.byte	0x04, 0x11
        /*000e*/ 	.short	(.L_3 - .L_2)
	.align		4
.L_2:
        /*0010*/ 	.word	index@(_Z11even_kernelPji)
        /*0014*/ 	.word	0x00000000


	//----- nvinfo : EIATTR_REGCOUNT
	.align		4
.L_3:
        /*0018*/ 	.byte	0x04, 0x2f
        /*001a*/ 	.short	(.L_5 - .L_4)
	.align		4
.L_4:
        /*001c*/ 	.word	index@(_Z10odd_kernelPji)
        /*0020*/ 	.word	0x00000008


	//----- nvinfo : EIATTR_FRAME_SIZE
	.align		4
.L_5:
        /*0024*/ 	.byte	0x04, 0x11
        /*0026*/ 	.short	(.L_7 - .L_6)
	.align		4
.L_6:
        /*0028*/ 	.word	index@(_Z10odd_kernelPji)
        /*002c*/ 	.word	0x00000000


	//----- nvinfo : EIATTR_MIN_STACK_SIZE
	.align		4
.L_7:
        /*0030*/ 	.byte	0x04, 0x12
        /*0032*/ 	.short	(.L_9 - .L_8)
	.align		4
.L_8:
        /*0034*/ 	.word	index@(_Z10odd_kernelPji)
        /*0038*/ 	.word	0x00000000


	//----- nvinfo : EIATTR_MIN_STACK_SIZE
	.align		4
.L_9:
        /*003c*/ 	.byte	0x04, 0x12
        /*003e*/ 	.short	(.L_11 - .L_10)
	.align		4
.L_10:
        /*0040*/ 	.word	index@(_Z11even_kernelPji)
        /*0044*/ 	.word	0x00000000
.L_11:


//--------------------- .nv.compat                --------------------------
	.section	.nv.compat,"",@"SHT_CUDA_COMPAT_INFO"
	.align	4
        /*0000*/ 	.byte	0x02, 0x09, 0x00, 0x00, 0x02, 0x02, 0x01, 0x00, 0x02, 0x05, 0x05, 0x00, 0x03, 0x07, 0x01, 0x01
        /*0010*/ 	.byte	0x02, 0x03, 0x00, 0x00, 0x02, 0x06, 0x01, 0x00, 0x04, 0x0b, 0x08, 0x00, 0x09, 0x00, 0x00, 0x00
        /*0020*/ 	.byte	0x00, 0x00, 0x00, 0x00


//--------------------- .nv.info._Z10odd_kernelPji --------------------------
	.section	.nv.info._Z10odd_kernelPji,"",@"SHT_CUDA_INFO"
	.sectionflags	@""
	.align	4


	//----- nvinfo : EIATTR_CUDA_API_VERSION
	.align		4
        /*0000*/ 	.byte	0x04, 0x37
        /*0002*/ 	.short	(.L_13 - .L_12)
.L_12:
        /*0004*/ 	.word	0x00000082


	//----- nvinfo : EIATTR_KPARAM_INFO
	.align		4
.L_13:
        /*0008*/ 	.byte	0x04, 0x17
        /*000a*/ 	.short	(.L_15 - .L_14)
.L_14:
        /*000c*/ 	.word	0x00000000
        /*0010*/ 	.short	0x0001
        /*0012*/ 	.short	0x0008
        /*0014*/ 	.byte	0x00, 0xf0, 0x11, 0x00


	//----- nvinfo : EIATTR_KPARAM_INFO
	.align		4
.L_15:
        /*0018*/ 	.byte	0x04, 0x17
        /*001a*/ 	.short	(.L_17 - .L_16)
.L_16:
        /*001c*/ 	.word	0x00000000
        /*0020*/ 	.short	0x0000
        /*0022*/ 	.short	0x0000
        /*0024*/ 	.byte	0x00, 0xf5, 0x21, 0x00


	//----- nvinfo : EIATTR_SPARSE_MMA_MASK
	.align		4
.L_17:
        /*0028*/ 	.byte	0x03, 0x50
        /*002a*/ 	.short	0x0000


	//----- nvinfo : EIATTR_MAXREG_COUNT
	.align		4
        /*002c*/ 	.byte	0x03, 0x1b
        /*002e*/ 	.short	0x00ff


	//----- nvinfo : EIATTR_MERCURY_ISA_VERSION
	.align		4
        /*0030*/ 	.byte	0x03, 0x5f
        /*0032*/ 	.short	0x0101


	//----- nvinfo : EIATTR_VRC_CTA_INIT_COUNT
	.align		4
        /*0034*/ 	.byte	0x02, 0x4a
	.zero		1
	.zero		1


	//----- nvinfo : EIATTR_EXIT_INSTR_OFFSETS
	.align		4
        /*0038*/ 	.byte	0x04, 0x1c
        /*003a*/ 	.short	(.L_19 - .L_18)


	//   ....[0]....
.L_18:
        /*003c*/ 	.word	0x00000090


	//   ....[1]....
        /*0040*/ 	.word	0x00000100


	//   ....[2]....
        /*0044*/ 	.word	0x00000130


	//----- nvinfo : EIATTR_CBANK_PARAM_SIZE
	.align		4
.L_19:
        /*0048*/ 	.byte	0x03, 0x19
        /*004a*/ 	.short	0x000c


	//----- nvinfo : EIATTR_PARAM_CBANK
	.align		4
        /*004c*/ 	.byte	0x04, 0x0a
        /*004e*/ 	.short	(.L_21 - .L_20)
	.align		4
.L_20:
        /*0050*/ 	.word	index@(.nv.constant0._Z10odd_kernelPji)
        /*0054*/ 	.short	0x0380
        /*0056*/ 	.short	0x000c


	//----- nvinfo : EIATTR_SW_WAR
	.align		4
.L_21:
        /*0058*/ 	.byte	0x04, 0x36
        /*005a*/ 	.short	(.L_23 - .L_22)
.L_22:
        /*005c*/ 	.word	0x00000008
.L_23:


//--------------------- .nv.info._Z11even_kernelPji --------------------------
	.section	.nv.info._Z11even_kernelPji,"",@"SHT_CUDA_INFO"
	.sectionflags	@""
	.align	4


	//----- nvinfo : EIATTR_CUDA_API_VERSION
	.align		4
        /*0000*/ 	.byte	0x04, 0x37
        /*0002*/ 	.short	(.L_25 - .L_24)
.L_24:
        /*0004*/ 	.word	0x00000082


	//----- nvinfo : EIATTR_KPARAM_INFO
	.align		4
.L_25:
        /*0008*/ 	.byte	0x04, 0x17
        /*000a*/ 	.short	(.L_27 - .L_26)
.L_26:
        /*000c*/ 	.word	0x00000000
        /*0010*/ 	.short	0x0001
        /*0012*/ 	.short	0x0008
        /*0014*/ 	.byte	0x00, 0xf0, 0x11, 0x00


	//----- nvinfo : EIATTR_KPARAM_INFO
	.align		4
.L_27:
        /*0018*/ 	.byte	0x04, 0x17
        /*001a*/ 	.short	(.L_29 - .L_28)
.L_28:
        /*001c*/ 	.word	0x00000000
        /*0020*/ 	.short	0x0000
        /*0022*/ 	.short	0x0000
        /*0024*/ 	.byte	0x00, 0xf5, 0x21, 0x00


	//----- nvinfo : EIATTR_SPARSE_MMA_MASK
	.align		4
.L_29:
        /*0028*/ 	.byte	0x03, 0x50
        /*002a*/ 	.short	0x0000


	//----- nvinfo : EIATTR_MAXREG_COUNT
	.align		4
        /*002c*/ 	.byte	0x03, 0x1b
        /*002e*/ 	.short	0x00ff


	//----- nvinfo : EIATTR_MERCURY_ISA_VERSION
	.align		4
        /*0030*/ 	.byte	0x03, 0x5f
        /*0032*/ 	.short	0x0101


	//----- nvinfo : EIATTR_VRC_CTA_INIT_COUNT
	.align		4
        /*0034*/ 	.byte	0x02, 0x4a
	.zero		1
	.zero		1


	//----- nvinfo : EIATTR_EXIT_INSTR_OFFSETS
	.align		4
        /*0038*/ 	.byte	0x04, 0x1c
        /*003a*/ 	.short	(.L_31 - .L_30)


	//   ....[0]....
.L_30:
        /*003c*/ 	.word	0x00000090


	//   ....[1]....
        /*0040*/ 	.word	0x00000100


	//   ....[2]....
        /*0044*/ 	.word	0x00000130


	//----- nvinfo : EIATTR_CBANK_PARAM_SIZE
	.align		4
.L_31:
        /*0048*/ 	.byte	0x03, 0x19
        /*004a*/ 	.short	0x000c


	//----- nvinfo : EIATTR_PARAM_CBANK
	.align		4
        /*004c*/ 	.byte	0x04, 0x0a
        /*004e*/ 	.short	(.L_33 - .L_32)
	.align		4
.L_32:
        /*0050*/ 	.word	index@(.nv.constant0._Z11even_kernelPji)
        /*0054*/ 	.short	0x0380
        /*0056*/ 	.short	0x000c


	//----- nvinfo : EIATTR_SW_WAR
	.align		4
.L_33:
        /*0058*/ 	.byte	0x04, 0x36
        /*005a*/ 	.short	(.L_35 - .L_34)
.L_34:
        /*005c*/ 	.word	0x00000008
.L_35:


//--------------------- .nv.callgraph             --------------------------
	.section	.nv.callgraph,"",@"SHT_CUDA_CALLGRAPH"
	.align	4
	.sectionentsize	8
	.align		4
        /*0000*/ 	.word	0x00000000
	.align		4
        /*0004*/ 	.word	0xffffffff
	.align		4
        /*0008*/ 	.word	0x00000000
	.align		4
        /*000c*/ 	.word	0xfffffffe
	.align		4
        /*0010*/ 	.word	0x00000000
	.align		4
        /*0014*/ 	.word	0xfffffffd
	.align		4
        /*0018*/ 	.word	0x00000000
	.align		4
        /*001c*/ 	.word	0xfffffffc


//--------------------- .text._Z10odd_kernelPji   --------------------------
	.section	.text._Z10odd_kernelPji,"ax",@progbits
	.align	128
        .global         _Z10odd_kernelPji
        .type           _Z10odd_kernelPji,@function
        .size           _Z10odd_kernelPji,(.L_x_2 - _Z10odd_kernelPji)
        .other          _Z10odd_kernelPji,@"STO_CUDA_ENTRY STV_DEFAULT"
_Z10odd_kernelPji:
.text._Z10odd_kernelPji:
[----:B------:R-:W-:Y:S01]  /*0000*/  LDC R1, c[0x0][0x37c] ;  /* 0x0000df00ff017b82 */ /* 0x000fe20000000800 */
[----:B------:R-:W0:Y:S01]  /*0010*/  S2R R0, SR_CTAID.X ;  /* 0x0000000000007919 */ /* 0x000e220000002500 */
[----:B------:R-:W0:Y:S01]  /*0020*/  LDCU UR5, c[0x0][0x360] ;  /* 0x00006c00ff0577ac */ /* 0x000e220008000800 */
[----:B------:R-:W0:Y:S01]  /*0030*/  S2R R3, SR_TID.X ;  /* 0x0000000000037919 */ /* 0x000e220000002100 */
[----:B------:R-:W1:Y:S02]  /*0040*/  LDCU UR4, c[0x0][0x388] ;  /* 0x00007100ff0477ac */ /* 0x000e640008000800 */
[----:B-1----:R-:W-:Y:S01]  /*0050*/  UIADD3 UR4, UPT, UPT, UR4, -0x2, URZ ;  /* 0xfffffffe04047890 */ /* 0x002fe2000fffe0ff */
[----:B0-----:R-:W-:-:S05]  /*0060*/  IMAD R0, R0, UR5, R3 ;  /* 0x0000000500007c24 */ /* 0x001fca000f8e0203 */
[----:B------:R-:W-:-:S04]  /*0070*/  SHF.L.U32 R5, R0, 0x1, RZ ;  /* 0x0000000100057819 */ /* 0x000fc800000006ff */
[----:B------:R-:W-:-:S13]  /*0080*/  ISETP.GE.AND P0, PT, R5, UR4, PT ;  /* 0x0000000405007c0c */ /* 0x000fda000bf06270 */
[----:B------:R-:W-:Y:S05]  /*0090*/  @P0 EXIT ;  /* 0x000000000000094d */ /* 0x000fea0003800000 */
[----:B------:R-:W0:Y:S01]  /*00a0*/  LDC.64 R2, c[0x0][0x380] ;  /* 0x0000e000ff027b82 */ /* 0x000e220000000a00 */
[----:B------:R-:W1:Y:S01]  /*00b0*/  LDCU.64 UR4, c[0x0][0x358] ;  /* 0x00006b00ff0477ac */ /* 0x000e620008000a00 */
[----:B0-----:R-:W-:-:S05]  /*00c0*/  IMAD.WIDE R2, R5, 0x4, R2 ;  /* 0x0000000405027825 */ /* 0x001fca00078e0202 */
[----:B-1----:R-:W2:Y:S04]  /*00d0*/  LDG.E R5, desc[UR4][R2.64+0x4] ;  /* 0x0000040402057981 */ /* 0x002ea8000c1e1900 */
[----:B------:R-:W2:Y:S02]  /*00e0*/  LDG.E R0, desc[UR4][R2.64+0x8] ;  /* 0x0000080402007981 */ /* 0x000ea4000c1e1900 */
[----:B--2---:R-:W-:-:S13]  /*00f0*/  ISETP.GT.U32.AND P0, PT, R5, R0, PT ;  /* 0x000000000500720c */ /* 0x004fda0003f04070 */
[----:B------:R-:W-:Y:S05]  /*0100*/  @!P0 EXIT ;  /* 0x000000000000894d */ /* 0x000fea0003800000 */
[----:B------:R-:W-:Y:S04]  /*0110*/  STG.E desc[UR4][R2.64+0x4], R0 ;  /* 0x0000040002007986 */ /* 0x000fe8000c101904 */
[----:B------:R-:W-:Y:S01]  /*0120*/  STG.E desc[UR4][R2.64+0x8], R5 ;  /* 0x0000080502007986 */ /* 0x000fe2000c101904 */
[----:B------:R-:W-:Y:S05]  /*0130*/  EXIT ;  /* 0x000000000000794d */ /* 0x000fea0003800000 */
.L_x_0:
[----:B------:R-:W-:-:S00]  /*0140*/  BRA `(.L_x_0) ;  /* 0xfffffffc00fc7947 */ /* 0x000fc0000383ffff */
[----:B------:R-:W-:-:S00]  /*0150*/  NOP ;  /* 0x0000000000007918 */ /* 0x000fc00000000000 */
        /* <DEDUP_REMOVED lines=10> */
.L_x_2:


//--------------------- .text._Z11even_kernelPji  --------------------------
	.section	.text._Z11even_kernelPji,"ax",@progbits
	.align	128
        .global         _Z11even_kernelPji
        .type           _Z11even_kernelPji,@function
        .size           _Z11even_kernelPji,(.L_x_3 - _Z11even_kernelPji)
        .other          _Z11even_kernelPji,@"STO_CUDA_ENTRY STV_DEFAULT"
_Z11even_kernelPji:
.text._Z11even_kernelPji:
        /* <DEDUP_REMOVED lines=8> */
[----:B------:R-:W-:-:S13]  /*0080*/  ISETP.GT.AND P0, PT, R5, UR4, PT ;  /* 0x0000000405007c0c */ /* 0x000fda000bf04270 */
        /* <DEDUP_REMOVED lines=11> */
.L_x_1:
        /* <DEDUP_REMOVED lines=12> */
.L_x_3:


//--------------------- .nv.shared.reserved.0     --------------------------
	.section	.nv.shared.reserved.0,"aw",@nobits
	.weak		__nv_reservedSMEM_offset_0_alias
	.size		__nv_reservedSMEM_offset_0_alias, 0, 64
	.other		__nv_reservedSMEM_offset_0_alias,@"STO_CUDA_RESERVED_SHARED STV_DEFAULT"
__nv_reservedSMEM_offset_0_alias:
	.zero		0
	.zero		64


//--------------------- .nv.constant0._Z10odd_kernelPji --------------------------
	.section	.nv.constant0._Z10odd_kernelPji,"a",@progbits
	.sectionflags	@""
	.align	4
.nv.constant0._Z10odd_kernelPji:
	.zero		908


//--------------------- .nv.constant0._Z11even_kernelPji --------------------------
	.section	.nv.constant0._Z11even_kernelPji,"a",@progbits
	.sectionflags	@""
	.align	4
.nv.constant0._Z11even_kernelPji:
	.zero		908


//--------------------- SYMBOLS --------------------------

	.type		.nv.reservedSmem.offset0,@object
	.size		.nv.reservedSmem.offset0,0x4
